//
// Generated by NVIDIA NVVM Compiler
//
// Compiler Build ID: CL-36424714
// Cuda compilation tools, release 13.0, V13.0.88
// Based on NVVM 20.0.0
//

.version 9.0
.target sm_100
.address_size 64

	// .globl	_Z15spmpgemm_kernelPKaPKjPiiiii
// _ZZ15spmpgemm_kernelPKaPKjPiiiiiE7Ashared has been demoted
// _ZZ15spmpgemm_kernelPKaPKjPiiiiiE7Bshared has been demoted

.visible .entry _Z15spmpgemm_kernelPKaPKjPiiiii(
	.param .u64 .ptr .align 1 _Z15spmpgemm_kernelPKaPKjPiiiii_param_0,
	.param .u64 .ptr .align 1 _Z15spmpgemm_kernelPKaPKjPiiiii_param_1,
	.param .u64 .ptr .align 1 _Z15spmpgemm_kernelPKaPKjPiiiii_param_2,
	.param .u32 _Z15spmpgemm_kernelPKaPKjPiiiii_param_3,
	.param .u32 _Z15spmpgemm_kernelPKaPKjPiiiii_param_4,
	.param .u32 _Z15spmpgemm_kernelPKaPKjPiiiii_param_5,
	.param .u32 _Z15spmpgemm_kernelPKaPKjPiiiii_param_6
)
{
	.reg .pred 	%p<12>;
	.reg .b16 	%rs<6>;
	.reg .b32 	%r<155>;
	.reg .b64 	%rd<13>;
	// demoted variable
	.shared .align 1 .b8 _ZZ15spmpgemm_kernelPKaPKjPiiiiiE7Ashared[1024];
	// demoted variable
	.shared .align 4 .b8 _ZZ15spmpgemm_kernelPKaPKjPiiiiiE7Bshared[256];
	ld.param.u64 	%rd4, [_Z15spmpgemm_kernelPKaPKjPiiiii_param_0];
	ld.param.u64 	%rd5, [_Z15spmpgemm_kernelPKaPKjPiiiii_param_1];
	ld.param.u64 	%rd6, [_Z15spmpgemm_kernelPKaPKjPiiiii_param_2];
	ld.param.u32 	%r25, [_Z15spmpgemm_kernelPKaPKjPiiiii_param_3];
	ld.param.u32 	%r26, [_Z15spmpgemm_kernelPKaPKjPiiiii_param_4];
	ld.param.u32 	%r27, [_Z15spmpgemm_kernelPKaPKjPiiiii_param_5];
	ld.param.u32 	%r28, [_Z15spmpgemm_kernelPKaPKjPiiiii_param_6];
	mov.u32 	%r30, %ctaid.y;
	shl.b32 	%r31, %r30, 5;
	mov.u32 	%r150, %tid.y;
	add.s32 	%r2, %r31, %r150;
	mov.u32 	%r32, %ctaid.x;
	shl.b32 	%r33, %r32, 5;
	mov.u32 	%r148, %tid.x;
	add.s32 	%r4, %r33, %r148;
	setp.lt.s32 	%p1, %r27, 1;
	mov.b32 	%r154, 0;
	@%p1 bra 	$L__BB0_7;
	shl.b32 	%r35, %r150, 5;
	mov.u32 	%r36, _ZZ15spmpgemm_kernelPKaPKjPiiiiiE7Ashared;
	add.s32 	%r5, %r36, %r35;
	add.s32 	%r6, %r5, %r148;
	shl.b32 	%r37, %r150, 3;
	mov.u32 	%r38, _ZZ15spmpgemm_kernelPKaPKjPiiiiiE7Bshared;
	shl.b32 	%r39, %r148, 2;
	add.s32 	%r10, %r38, %r39;
	add.s32 	%r7, %r10, %r37;
	add.s32 	%r40, %r27, 31;
	shr.u32 	%r41, %r40, 5;
	mul.lo.s32 	%r8, %r41, %r4;
	and.b32  	%r9, %r150, 31;
	mad.lo.s32 	%r149, %r27, %r2, %r148;
	cvta.to.global.u64 	%rd1, %rd4;
	cvta.to.global.u64 	%rd2, %rd5;
	mov.b32 	%r151, 0;
	mov.u32 	%r154, %r151;
$L__BB0_2:
	setp.ge.s32 	%p2, %r2, %r25;
	cvt.s64.s32 	%rd7, %r149;
	add.s64 	%rd3, %rd1, %rd7;
	setp.ge.s32 	%p3, %r148, %r27;
	mov.b16 	%rs5, 0;
	or.pred  	%p4, %p2, %p3;
	@%p4 bra 	$L__BB0_4;
	ld.global.nc.u8 	%rs4, [%rd3];
	cvt.u16.u8 	%rs5, %rs4;
$L__BB0_4:
	setp.ge.s32 	%p5, %r4, %r26;
	st.shared.u8 	[%r6], %rs5;
	setp.ge.s32 	%p6, %r150, %r27;
	mov.b32 	%r153, 0;
	or.pred  	%p7, %p5, %p6;
	@%p7 bra 	$L__BB0_6;
	shr.s32 	%r43, %r150, 31;
	shr.u32 	%r44, %r43, 27;
	add.s32 	%r45, %r150, %r44;
	shr.s32 	%r46, %r45, 5;
	add.s32 	%r47, %r46, %r8;
	mul.wide.s32 	%rd8, %r47, 4;
	add.s64 	%rd9, %rd2, %rd8;
	ld.global.nc.u32 	%r48, [%rd9];
	shr.u32 	%r49, %r48, %r9;
	and.b32  	%r153, %r49, 1;
$L__BB0_6:
	st.shared.u32 	[%r7], %r153;
	bar.sync 	0;
	ld.shared.s8 	%r50, [%r5];
	ld.shared.u32 	%r51, [%r10];
	mad.lo.s32 	%r52, %r51, %r50, %r154;
	ld.shared.s8 	%r53, [%r5+1];
	ld.shared.u32 	%r54, [%r10+8];
	mad.lo.s32 	%r55, %r54, %r53, %r52;
	ld.shared.s8 	%r56, [%r5+2];
	ld.shared.u32 	%r57, [%r10+16];
	mad.lo.s32 	%r58, %r57, %r56, %r55;
	ld.shared.s8 	%r59, [%r5+3];
	ld.shared.u32 	%r60, [%r10+24];
	mad.lo.s32 	%r61, %r60, %r59, %r58;
	ld.shared.s8 	%r62, [%r5+4];
	ld.shared.u32 	%r63, [%r10+32];
	mad.lo.s32 	%r64, %r63, %r62, %r61;
	ld.shared.s8 	%r65, [%r5+5];
	ld.shared.u32 	%r66, [%r10+40];
	mad.lo.s32 	%r67, %r66, %r65, %r64;
	ld.shared.s8 	%r68, [%r5+6];
	ld.shared.u32 	%r69, [%r10+48];
	mad.lo.s32 	%r70, %r69, %r68, %r67;
	ld.shared.s8 	%r71, [%r5+7];
	ld.shared.u32 	%r72, [%r10+56];
	mad.lo.s32 	%r73, %r72, %r71, %r70;
	ld.shared.s8 	%r74, [%r5+8];
	ld.shared.u32 	%r75, [%r10+64];
	mad.lo.s32 	%r76, %r75, %r74, %r73;
	ld.shared.s8 	%r77, [%r5+9];
	ld.shared.u32 	%r78, [%r10+72];
	mad.lo.s32 	%r79, %r78, %r77, %r76;
	ld.shared.s8 	%r80, [%r5+10];
	ld.shared.u32 	%r81, [%r10+80];
	mad.lo.s32 	%r82, %r81, %r80, %r79;
	ld.shared.s8 	%r83, [%r5+11];
	ld.shared.u32 	%r84, [%r10+88];
	mad.lo.s32 	%r85, %r84, %r83, %r82;
	ld.shared.s8 	%r86, [%r5+12];
	ld.shared.u32 	%r87, [%r10+96];
	mad.lo.s32 	%r88, %r87, %r86, %r85;
	ld.shared.s8 	%r89, [%r5+13];
	ld.shared.u32 	%r90, [%r10+104];
	mad.lo.s32 	%r91, %r90, %r89, %r88;
	ld.shared.s8 	%r92, [%r5+14];
	ld.shared.u32 	%r93, [%r10+112];
	mad.lo.s32 	%r94, %r93, %r92, %r91;
	ld.shared.s8 	%r95, [%r5+15];
	ld.shared.u32 	%r96, [%r10+120];
	mad.lo.s32 	%r97, %r96, %r95, %r94;
	ld.shared.s8 	%r98, [%r5+16];
	ld.shared.u32 	%r99, [%r10+128];
	mad.lo.s32 	%r100, %r99, %r98, %r97;
	ld.shared.s8 	%r101, [%r5+17];
	ld.shared.u32 	%r102, [%r10+136];
	mad.lo.s32 	%r103, %r102, %r101, %r100;
	ld.shared.s8 	%r104, [%r5+18];
	ld.shared.u32 	%r105, [%r10+144];
	mad.lo.s32 	%r106, %r105, %r104, %r103;
	ld.shared.s8 	%r107, [%r5+19];
	ld.shared.u32 	%r108, [%r10+152];
	mad.lo.s32 	%r109, %r108, %r107, %r106;
	ld.shared.s8 	%r110, [%r5+20];
	ld.shared.u32 	%r111, [%r10+160];
	mad.lo.s32 	%r112, %r111, %r110, %r109;
	ld.shared.s8 	%r113, [%r5+21];
	ld.shared.u32 	%r114, [%r10+168];
	mad.lo.s32 	%r115, %r114, %r113, %r112;
	ld.shared.s8 	%r116, [%r5+22];
	ld.shared.u32 	%r117, [%r10+176];
	mad.lo.s32 	%r118, %r117, %r116, %r115;
	ld.shared.s8 	%r119, [%r5+23];
	ld.shared.u32 	%r120, [%r10+184];
	mad.lo.s32 	%r121, %r120, %r119, %r118;
	ld.shared.s8 	%r122, [%r5+24];
	ld.shared.u32 	%r123, [%r10+192];
	mad.lo.s32 	%r124, %r123, %r122, %r121;
	ld.shared.s8 	%r125, [%r5+25];
	ld.shared.u32 	%r126, [%r10+200];
	mad.lo.s32 	%r127, %r126, %r125, %r124;
	ld.shared.s8 	%r128, [%r5+26];
	ld.shared.u32 	%r129, [%r10+208];
	mad.lo.s32 	%r130, %r129, %r128, %r127;
	ld.shared.s8 	%r131, [%r5+27];
	ld.shared.u32 	%r132, [%r10+216];
	mad.lo.s32 	%r133, %r132, %r131, %r130;
	ld.shared.s8 	%r134, [%r5+28];
	ld.shared.u32 	%r135, [%r10+224];
	mad.lo.s32 	%r136, %r135, %r134, %r133;
	ld.shared.s8 	%r137, [%r5+29];
	ld.shared.u32 	%r138, [%r10+232];
	mad.lo.s32 	%r139, %r138, %r137, %r136;
	ld.shared.s8 	%r140, [%r5+30];
	ld.shared.u32 	%r141, [%r10+240];
	mad.lo.s32 	%r142, %r141, %r140, %r139;
	ld.shared.s8 	%r143, [%r5+31];
	ld.shared.u32 	%r144, [%r10+248];
	mad.lo.s32 	%r154, %r144, %r143, %r142;
	bar.sync 	0;
	add.s32 	%r151, %r151, 32;
	add.s32 	%r150, %r150, 32;
	add.s32 	%r149, %r149, 32;
	add.s32 	%r148, %r148, 32;
	setp.lt.s32 	%p8, %r151, %r27;
	@%p8 bra 	$L__BB0_2;
$L__BB0_7:
	setp.ge.s32 	%p9, %r2, %r25;
	setp.ge.s32 	%p10, %r4, %r26;
	or.pred  	%p11, %p9, %p10;
	@%p11 bra 	$L__BB0_9;
	mad.lo.s32 	%r145, %r26, %r2, %r4;
	cvta.to.global.u64 	%rd10, %rd6;
	mul.wide.s32 	%rd11, %r145, 4;
	add.s64 	%rd12, %rd10, %rd11;
	shl.b32 	%r146, %r154, %r28;
	atom.global.add.u32 	%r147, [%rd12], %r146;
$L__BB0_9:
	ret;

}


// ===== COMPILED SASS (sm_100) =====

	.target	sm_100

	.elftype	@"ET_EXEC"


//--------------------- .note.nv.tkinfo           --------------------------
	.section	.note.nv.tkinfo,"",@"SHT_NOTE"
	.sectionflags	@"SHF_NOTE_NV_TKINFO"
	.tkinfo
        /*0018*/ 	.word	0x00000002
        /*0030*/ 	.string	""
        /*0030*/ 	.string	"ptxas"
        /*0030*/ 	.string	"Cuda compilation tools, release 13.0, V13.0.88"
        /*0030*/ 	.string	"Build cuda_13.0.r13.0/compiler.36424714_0"
        /*0030*/ 	.string	"-arch sm_100 -m 64 "



//--------------------- .note.nv.cuinfo           --------------------------
	.section	.note.nv.cuinfo,"",@"SHT_NOTE"
	.sectionflags	@"SHF_NOTE_NV_CUINFO"
        /*0018*/ 	.short	0x0002
        /*001a*/ 	.short	0x0064
        /*001c*/ 	.short	0x0082
	.zero		2


//--------------------- .nv.info                  --------------------------
	.section	.nv.info,"",@"SHT_CUDA_INFO"
	.align	4


	//----- nvinfo : EIATTR_REGCOUNT
	.align		4
        /*0000*/ 	.byte	0x04, 0x2f
        /*0002*/ 	.short	(.L_1 - .L_0)
	.align		4
.L_0:
        /*0004*/ 	.word	index@(_Z15spmpgemm_kernelPKaPKjPiiiii)
        /*0008*/ 	.word	0x0000001e


	//----- nvinfo : EIATTR_FRAME_SIZE
	.align		4
.L_1:
        /*000c*/ 	.byte	0x04, 0x11
        /*000e*/ 	.short	(.L_3 - .L_2)
	.align		4
.L_2:
        /*0010*/ 	.word	index@(_Z15spmpgemm_kernelPKaPKjPiiiii)
        /*0014*/ 	.word	0x00000000


	//----- nvinfo : EIATTR_MIN_STACK_SIZE
	.align		4
.L_3:
        /*0018*/ 	.byte	0x04, 0x12
        /*001a*/ 	.short	(.L_5 - .L_4)
	.align		4
.L_4:
        /*001c*/ 	.word	index@(_Z15spmpgemm_kernelPKaPKjPiiiii)
        /*0020*/ 	.word	0x00000000
.L_5:


//--------------------- .nv.compat                --------------------------
	.section	.nv.compat,"",@"SHT_CUDA_COMPAT_INFO"
	.align	4
        /*0000*/ 	.byte	0x02, 0x09, 0x00, 0x00, 0x02, 0x02, 0x01, 0x00, 0x02, 0x05, 0x05, 0x00, 0x03, 0x07, 0x01, 0x01
        /*0010*/ 	.byte	0x02, 0x03, 0x00, 0x00, 0x02, 0x06, 0x01, 0x00, 0x04, 0x0b, 0x08, 0x00, 0x09, 0x00, 0x00, 0x00
        /*0020*/ 	.byte	0x00, 0x00, 0x00, 0x00


//--------------------- .nv.info._Z15spmpgemm_kernelPKaPKjPiiiii --------------------------
	.section	.nv.info._Z15spmpgemm_kernelPKaPKjPiiiii,"",@"SHT_CUDA_INFO"
	.sectionflags	@""
	.align	4


	//----- nvinfo : EIATTR_CUDA_API_VERSION
	.align		4
        /*0000*/ 	.byte	0x04, 0x37
        /*0002*/ 	.short	(.L_7 - .L_6)
.L_6:
        /*0004*/ 	.word	0x00000082


	//----- nvinfo : EIATTR_KPARAM_INFO
	.align		4
.L_7:
        /*0008*/ 	.byte	0x04, 0x17
        /*000a*/ 	.short	(.L_9 - .L_8)
.L_8:
        /*000c*/ 	.word	0x00000000
        /*0010*/ 	.short	0x0006
        /*0012*/ 	.short	0x0024
        /*0014*/ 	.byte	0x00, 0xf0, 0x11, 0x00


	//----- nvinfo : EIATTR_KPARAM_INFO
	.align		4
.L_9:
        /*0018*/ 	.byte	0x04, 0x17
        /*001a*/ 	.short	(.L_11 - .L_10)
.L_10:
        /*001c*/ 	.word	0x00000000
        /*0020*/ 	.short	0x0005
        /*0022*/ 	.short	0x0020
        /*0024*/ 	.byte	0x00, 0xf0, 0x11, 0x00


	//----- nvinfo : EIATTR_KPARAM_INFO
	.align		4
.L_11:
        /*0028*/ 	.byte	0x04, 0x17
        /*002a*/ 	.short	(.L_13 - .L_12)
.L_12:
        /*002c*/ 	.word	0x00000000
        /*0030*/ 	.short	0x0004
        /*0032*/ 	.short	0x001c
        /*0034*/ 	.byte	0x00, 0xf0, 0x11, 0x00


	//----- nvinfo : EIATTR_KPARAM_INFO
	.align		4
.L_13:
        /*0038*/ 	.byte	0x04, 0x17
        /*003a*/ 	.short	(.L_15 - .L_14)
.L_14:
        /*003c*/ 	.word	0x00000000
        /*0040*/ 	.short	0x0003
        /*0042*/ 	.short	0x0018
        /*0044*/ 	.byte	0x00, 0xf0, 0x11, 0x00


	//----- nvinfo : EIATTR_KPARAM_INFO
	.align		4
.L_15:
        /*0048*/ 	.byte	0x04, 0x17
        /*004a*/ 	.short	(.L_17 - .L_16)
.L_16:
        /*004c*/ 	.word	0x00000000
        /*0050*/ 	.short	0x0002
        /*0052*/ 	.short	0x0010
        /*0054*/ 	.byte	0x00, 0xf5, 0x21, 0x00


	//----- nvinfo : EIATTR_KPARAM_INFO
	.align		4
.L_17:
        /*0058*/ 	.byte	0x04, 0x17
        /*005a*/ 	.short	(.L_19 - .L_18)
.L_18:
        /*005c*/ 	.word	0x00000000
        /*0060*/ 	.short	0x0001
        /*0062*/ 	.short	0x0008
        /*0064*/ 	.byte	0x00, 0xf5, 0x21, 0x00


	//----- nvinfo : EIATTR_KPARAM_INFO
	.align		4
.L_19:
        /*0068*/ 	.byte	0x04, 0x17
        /*006a*/ 	.short	(.L_21 - .L_20)
.L_20:
        /*006c*/ 	.word	0x00000000
        /*0070*/ 	.short	0x0000
        /*0072*/ 	.short	0x0000
        /*0074*/ 	.byte	0x00, 0xf5, 0x21, 0x00


	//----- nvinfo : EIATTR_SPARSE_MMA_MASK
	.align		4
.L_21:
        /*0078*/ 	.byte	0x03, 0x50
        /*007a*/ 	.short	0x0000


	//----- nvinfo : EIATTR_MAXREG_COUNT
	.align		4
        /*007c*/ 	.byte	0x03, 0x1b
        /*007e*/ 	.short	0x00ff


	//----- nvinfo : EIATTR_NUM_BARRIERS
	.align		4
        /*0080*/ 	.byte	0x02, 0x4c
        /*0082*/ 	.byte	0x01
	.zero		1


	//----- nvinfo : EIATTR_MERCURY_ISA_VERSION
	.align		4
        /*0084*/ 	.byte	0x03, 0x5f
        /*0086*/ 	.short	0x0101


	//----- nvinfo : EIATTR_VRC_CTA_INIT_COUNT
	.align		4
        /*0088*/ 	.byte	0x02, 0x4a
	.zero		1
	.zero		1


	//----- nvinfo : EIATTR_EXIT_INSTR_OFFSETS
	.align		4
        /*008c*/ 	.byte	0x04, 0x1c
        /*008e*/ 	.short	(.L_23 - .L_22)


	//   ....[0]....
.L_22:
        /*0090*/ 	.word	0x000009e0


	//   ....[1]....
        /*0094*/ 	.word	0x00000a50


	//----- nvinfo : EIATTR_CBANK_PARAM_SIZE
	.align		4
.L_23:
        /*0098*/ 	.byte	0x03, 0x19
        /*009a*/ 	.short	0x0028


	//----- nvinfo : EIATTR_PARAM_CBANK
	.align		4
        /*009c*/ 	.byte	0x04, 0x0a
        /*009e*/ 	.short	(.L_25 - .L_24)
	.align		4
.L_24:
        /*00a0*/ 	.word	index@(.nv.constant0._Z15spmpgemm_kernelPKaPKjPiiiii)
        /*00a4*/ 	.short	0x0380
        /*00a6*/ 	.short	0x0028


	//----- nvinfo : EIATTR_SW_WAR
	.align		4
.L_25:
        /*00a8*/ 	.byte	0x04, 0x36
        /*00aa*/ 	.short	(.L_27 - .L_26)
.L_26:
        /*00ac*/ 	.word	0x00000008
.L_27:


//--------------------- .nv.callgraph             --------------------------
	.section	.nv.callgraph,"",@"SHT_CUDA_CALLGRAPH"
	.align	4
	.sectionentsize	8
	.align		4
        /*0000*/ 	.word	0x00000000
	.align		4
        /*0004*/ 	.word	0xffffffff
	.align		4
        /*0008*/ 	.word	0x00000000
	.align		4
        /*000c*/ 	.word	0xfffffffe
	.align		4
        /*0010*/ 	.word	0x00000000
	.align		4
        /*0014*/ 	.word	0xfffffffd
	.align		4
        /*0018*/ 	.word	0x00000000
	.align		4
        /*001c*/ 	.word	0xfffffffc


//--------------------- .text._Z15spmpgemm_kernelPKaPKjPiiiii --------------------------
	.section	.text._Z15spmpgemm_kernelPKaPKjPiiiii,"ax",@progbits
	.align	128
        .global         _Z15spmpgemm_kernelPKaPKjPiiiii
        .type           _Z15spmpgemm_kernelPKaPKjPiiiii,@function
        .size           _Z15spmpgemm_kernelPKaPKjPiiiii,(.L_x_3 - _Z15spmpgemm_kernelPKaPKjPiiiii)
        .other          _Z15spmpgemm_kernelPKaPKjPiiiii,@"STO_CUDA_ENTRY STV_DEFAULT"
_Z15spmpgemm_kernelPKaPKjPiiiii:
.text._Z15spmpgemm_kernelPKaPKjPiiiii:
[----:B------:R-:W-:Y:S01]  /*0000*/  LDC R1, c[0x0][0x37c] ;  /* 0x0000df00ff017b82 */ /* 0x000fe20000000800 */
[----:B------:R-:W0:Y:S01]  /*0010*/  S2R R3, SR_CTAID.Y ;  /* 0x0000000000037919 */ /* 0x000e220000002600 */
[----:B------:R-:W1:Y:S01]  /*0020*/  LDCU UR10, c[0x0][0x3a0] ;  /* 0x00007400ff0a77ac */ /* 0x000e620008000800 */
[----:B------:R-:W-:Y:S01]  /*0030*/  HFMA2 R11, -RZ, RZ, 0, 0 ;  /* 0x00000000ff0b7431 */ /* 0x000fe200000001ff */
[----:B------:R-:W0:Y:S01]  /*0040*/  S2R R9, SR_TID.Y ;  /* 0x0000000000097919 */ /* 0x000e220000002200 */
[----:B------:R-:W2:Y:S01]  /*0050*/  LDCU.64 UR8, c[0x0][0x358] ;  /* 0x00006b00ff0877ac */ /* 0x000ea20008000a00 */
[----:B------:R-:W3:Y:S01]  /*0060*/  S2R R2, SR_CTAID.X ;  /* 0x0000000000027919 */ /* 0x000ee20000002500 */
[----:B------:R-:W3:Y:S01]  /*0070*/  S2R R0, SR_TID.X ;  /* 0x0000000000007919 */ /* 0x000ee20000002100 */
[----:B-1----:R-:W-:Y:S01]  /*0080*/  UISETP.GE.AND UP0, UPT, UR10, 0x1, UPT ;  /* 0x000000010a00788c */ /* 0x002fe2000bf06270 */
[----:B0-----:R-:W-:Y:S02]  /*0090*/  LEA R3, R3, R9, 0x5 ;  /* 0x0000000903037211 */ /* 0x001fe400078e28ff */
[----:B---3--:R-:W-:-:S06]  /*00a0*/  LEA R2, R2, R0, 0x5 ;  /* 0x0000000002027211 */ /* 0x008fcc00078e28ff */
[----:B--2---:R-:W-:Y:S05]  /*00b0*/  BRA.U !UP0, `(.L_x_0) ;  /* 0x00000009083c7547 */ /* 0x004fea000b800000 */
[----:B------:R-:W0:Y:S01]  /*00c0*/  S2UR UR7, SR_CgaCtaId ;  /* 0x00000000000779c3 */ /* 0x000e220000008800 */
[----:B------:R-:W-:Y:S01]  /*00d0*/  UMOV UR4, 0x400 ;  /* 0x0000040000047882 */ /* 0x000fe20000000000 */
[----:B------:R-:W-:Y:S01]  /*00e0*/  UIADD3 UR6, UPT, UPT, UR10, 0x1f, URZ ;  /* 0x0000001f0a067890 */ /* 0x000fe2000fffe0ff */
[----:B------:R-:W-:Y:S01]  /*00f0*/  MOV R11, RZ ;  /* 0x000000ff000b7202 */ /* 0x000fe20000000f00 */
[----:B------:R-:W-:Y:S01]  /*0100*/  UIADD3 UR5, UPT, UPT, UR4, 0x400, URZ ;  /* 0x0000040004057890 */ /* 0x000fe2000fffe0ff */
[----:B------:R-:W-:Y:S01]  /*0110*/  LOP3.LUT R5, R9, 0x1f, RZ, 0xc0, !PT ;  /* 0x0000001f09057812 */ /* 0x000fe200078ec0ff */
[----:B------:R-:W-:Y:S01]  /*0120*/  USHF.R.U32.HI UR6, URZ, 0x5, UR6 ;  /* 0x00000005ff067899 */ /* 0x000fe20008011606 */
[----:B------:R-:W-:Y:S01]  /*0130*/  IMAD R25, R3, UR10, R0 ;  /* 0x0000000a03197c24 */ /* 0x000fe2000f8e0200 */
[----:B------:R-:W1:Y:S04]  /*0140*/  LDCU UR15, c[0x0][0x3a0] ;  /* 0x00007400ff0f77ac */ /* 0x000e680008000800 */
[----:B------:R-:W-:Y:S01]  /*0150*/  IMAD R8, R2, UR6, RZ ;  /* 0x0000000602087c24 */ /* 0x000fe2000f8e02ff */
[----:B------:R-:W2:Y:S01]  /*0160*/  LDCU UR11, c[0x0][0x398] ;  /* 0x00007300ff0b77ac */ /* 0x000ea20008000800 */
[----:B------:R-:W3:Y:S01]  /*0170*/  LDCU UR14, c[0x0][0x39c] ;  /* 0x00007380ff0e77ac */ /* 0x000ee20008000800 */
[----:B------:R-:W4:Y:S01]  /*0180*/  LDCU.64 UR12, c[0x0][0x380] ;  /* 0x00007000ff0c77ac */ /* 0x000f220008000a00 */
[----:B0-----:R-:W-:-:S02]  /*0190*/  ULEA UR4, UR7, UR4, 0x18 ;  /* 0x0000000407047291 */ /* 0x001fc4000f8ec0ff */
[----:B------:R-:W-:-:S04]  /*01a0*/  ULEA UR5, UR7, UR5, 0x18 ;  /* 0x0000000507057291 */ /* 0x000fc8000f8ec0ff */
[C---:B------:R-:W-:Y:S01]  /*01b0*/  LEA R7, R9.reuse, UR4, 0x5 ;  /* 0x0000000409077c11 */ /* 0x040fe2000f8e28ff */
[----:B------:R-:W-:Y:S01]  /*01c0*/  UMOV UR4, URZ ;  /* 0x000000ff00047c82 */ /* 0x000fe20008000000 */
[C---:B------:R-:W-:Y:S02]  /*01d0*/  LEA R6, R0.reuse, UR5, 0x2 ;  /* 0x0000000500067c11 */ /* 0x040fe4000f8e10ff */
[----:B------:R-:W-:Y:S02]  /*01e0*/  IADD3 R10, PT, PT, R0, R7, RZ ;  /* 0x00000007000a7210 */ /* 0x000fe40007ffe0ff */
[----:B-1234-:R-:W-:-:S07]  /*01f0*/  LEA R4, R9, R6, 0x3 ;  /* 0x0000000609047211 */ /* 0x01efce00078e18ff */
.L_x_1:
[----:B------:R-:W-:Y:S02]  /*0200*/  ISETP.GE.AND P0, PT, R9, UR15, PT ;  /* 0x0000000f09007c0c */ /* 0x000fe4000bf06270 */
[----:B------:R-:W-:Y:S02]  /*0210*/  ISETP.GE.AND P1, PT, R0, UR15, PT ;  /* 0x0000000f00007c0c */ /* 0x000fe4000bf26270 */
[----:B------:R-:W-:Y:S02]  /*0220*/  ISETP.GE.OR P0, PT, R2, UR14, P0 ;  /* 0x0000000e02007c0c */ /* 0x000fe40008706670 */
[----:B------:R-:W-:-:S11]  /*0230*/  ISETP.GE.OR P1, PT, R3, UR11, P1 ;  /* 0x0000000b03007c0c */ /* 0x000fd60008f26670 */
[----:B------:R-:W0:Y:S01]  /*0240*/  @!P0 LDC.64 R12, c[0x0][0x388] ;  /* 0x0000e200ff0c8b82 */ /* 0x000e220000000a00 */
[----:B------:R-:W-:-:S04]  /*0250*/  @!P0 SHF.R.S32.HI R14, RZ, 0x1f, R9 ;  /* 0x0000001fff0e8819 */ /* 0x000fc80000011409 */
[----:B------:R-:W-:-:S04]  /*0260*/  @!P0 LEA.HI R15, R14, R9, RZ, 0x5 ;  /* 0x000000090e0f8211 */ /* 0x000fc800078f28ff */
[----:B------:R-:W-:Y:S02]  /*0270*/  @!P0 LEA.HI.SX32 R15, R15, R8, 0x1b ;  /* 0x000000080f0f8211 */ /* 0x000fe400078fdaff */
[----:B------:R-:W-:-:S03]  /*0280*/  PRMT R17, RZ, 0x7610, R17 ;  /* 0x00007610ff117816 */ /* 0x000fc60000000011 */
[----:B0-----:R-:W-:Y:S01]  /*0290*/  @!P0 IMAD.WIDE R14, R15, 0x4, R12 ;  /* 0x000000040f0e8825 */ /* 0x001fe200078e020c */
[----:B------:R-:W-:-:S05]  /*02a0*/  IADD3 R12, P2, PT, R25, UR12, RZ ;  /* 0x0000000c190c7c10 */ /* 0x000fca000ff5e0ff */
[----:B------:R-:W2:Y:S01]  /*02b0*/  @!P0 LDG.E.CONSTANT R14, desc[UR8][R14.64] ;  /* 0x000000080e0e8981 */ /* 0x000ea2000c1e9900 */
[----:B------:R-:W-:-:S05]  /*02c0*/  LEA.HI.X.SX32 R13, R25, UR13, 0x1, P2 ;  /* 0x0000000d190d7c11 */ /* 0x000fca00090f0eff */
[----:B------:R-:W3:Y:S01]  /*02d0*/  @!P1 LDG.E.U8.CONSTANT R17, desc[UR8][R12.64] ;  /* 0x000000080c119981 */ /* 0x000ee2000c1e9100 */
[----:B------:R-:W-:Y:S01]  /*02e0*/  MOV R19, RZ ;  /* 0x000000ff00137202 */ /* 0x000fe20000000f00 */
[----:B------:R-:W-:Y:S01]  /*02f0*/  UIADD3 UR4, UPT, UPT, UR4, 0x20, URZ ;  /* 0x0000002004047890 */ /* 0x000fe2000fffe0ff */
[----:B------:R-:W-:Y:S02]  /*0300*/  IADD3 R0, PT, PT, R0, 0x20, RZ ;  /* 0x0000002000007810 */ /* 0x000fe40007ffe0ff */
[----:B------:R-:W-:Y:S01]  /*0310*/  IADD3 R25, PT, PT, R25, 0x20, RZ ;  /* 0x0000002019197810 */ /* 0x000fe20007ffe0ff */
[----:B------:R-:W-:Y:S01]  /*0320*/  UISETP.GE.AND UP0, UPT, UR4, UR15, UPT ;  /* 0x0000000f0400728c */ /* 0x000fe2000bf06270 */
[----:B------:R-:W-:Y:S02]  /*0330*/  IADD3 R9, PT, PT, R9, 0x20, RZ ;  /* 0x0000002009097810 */ /* 0x000fe40007ffe0ff */
[----:B--2---:R-:W-:-:S04]  /*0340*/  @!P0 SHF.R.U32.HI R16, RZ, R5, R14 ;  /* 0x00000005ff108219 */ /* 0x004fc8000001160e */
[----:B------:R-:W-:Y:S01]  /*0350*/  @!P0 LOP3.LUT R19, R16, 0x1, RZ, 0xc0, !PT ;  /* 0x0000000110138812 */ /* 0x000fe200078ec0ff */
[----:B---3--:R-:W-:Y:S04]  /*0360*/  STS.U8 [R10], R17 ;  /* 0x000000110a007388 */ /* 0x008fe80000000000 */
[----:B------:R-:W-:Y:S01]  /*0370*/  STS [R4], R19 ;  /* 0x0000001304007388 */ /* 0x000fe20000000800 */
[----:B------:R-:W-:Y:S06]  /*0380*/  BAR.SYNC.DEFER_BLOCKING 0x0 ;  /* 0x0000000000007b1d */ /* 0x000fec0000010000 */
[----:B------:R-:W-:Y:S04]  /*0390*/  LDS.S8 R16, [R7] ;  /* 0x0000000007107984 */ /* 0x000fe80000000200 */
[----:B------:R-:W0:Y:S04]  /*03a0*/  LDS R18, [R6] ;  /* 0x0000000006127984 */ /* 0x000e280000000800 */
[----:B------:R-:W-:Y:S04]  /*03b0*/  LDS.S8 R27, [R7+0x1] ;  /* 0x00000100071b7984 */ /* 0x000fe80000000200 */
[----:B------:R-:W1:Y:S04]  /*03c0*/  LDS R26, [R6+0x8] ;  /* 0x00000800061a7984 */ /* 0x000e680000000800 */
[----:B------:R-:W-:Y:S04]  /*03d0*/  LDS.S8 R15, [R7+0x2] ;  /* 0x00000200070f7984 */ /* 0x000fe80000000200 */
[----:B------:R-:W2:Y:S04]  /*03e0*/  LDS R14, [R6+0x10] ;  /* 0x00001000060e7984 */ /* 0x000ea80000000800 */
[----:B------:R-:W-:Y:S04]  /*03f0*/  LDS.S8 R12, [R7+0x3] ;  /* 0x00000300070c7984 */ /* 0x000fe80000000200 */
[----:B------:R-:W3:Y:S04]  /*0400*/  LDS R13, [R6+0x18] ;  /* 0x00001800060d7984 */ /* 0x000ee80000000800 */
[----:B------:R-:W-:Y:S04]  /*0410*/  LDS.S8 R21, [R7+0x4] ;  /* 0x0000040007157984 */ /* 0x000fe80000000200 */
[----:B------:R-:W4:Y:S04]  /*0420*/  LDS R22, [R6+0x20] ;  /* 0x0000200006167984 */ /* 0x000f280000000800 */
[----:B------:R-:W-:Y:S04]  /*0430*/  LDS.S8 R23, [R7+0x5] ;  /* 0x0000050007177984 */ /* 0x000fe80000000200 */
[----:B------:R-:W5:Y:S01]  /*0440*/  LDS R24, [R6+0x28] ;  /* 0x0000280006187984 */ /* 0x000f620000000800 */
[----:B0-----:R-:W-:-:S03]  /*0450*/  IMAD R16, R16, R18, R11 ;  /* 0x0000001210107224 */ /* 0x001fc600078e020b */
[----:B------:R-:W-:Y:S04]  /*0460*/  LDS.S8 R19, [R7+0x6] ;  /* 0x0000060007137984 */ /* 0x000fe80000000200 */
[----:B------:R-:W0:Y:S01]  /*0470*/  LDS R20, [R6+0x30] ;  /* 0x0000300006147984 */ /* 0x000e220000000800 */
[----:B-1----:R-:W-:-:S03]  /*0480*/  IMAD R16, R27, R26, R16 ;  /* 0x0000001a1b107224 */ /* 0x002fc600078e0210 */
[----:B------:R-:W-:Y:S04]  /*0490*/  LDS.S8 R17, [R7+0x7] ;  /* 0x0000070007117984 */ /* 0x000fe80000000200 */
[----:B------:R-:W1:Y:S01]  /*04a0*/  LDS R18, [R6+0x38] ;  /* 0x0000380006127984 */ /* 0x000e620000000800 */
[----:B--2---:R-:W-:-:S03]  /*04b0*/  IMAD R14, R15, R14, R16 ;  /* 0x0000000e0f0e7224 */ /* 0x004fc600078e0210 */
[----:B------:R-:W-:Y:S04]  /*04c0*/  LDS.S8 R15, [R7+0x8] ;  /* 0x00000800070f7984 */ /* 0x000fe80000000200 */
[----:B------:R-:W2:Y:S01]  /*04d0*/  LDS R16, [R6+0x40] ;  /* 0x0000400006107984 */ /* 0x000ea20000000800 */
[----:B---3--:R-:W-:-:S03]  /*04e0*/  IMAD R26, R12, R13, R14 ;  /* 0x0000000d0c1a7224 */ /* 0x008fc600078e020e */
[----:B------:R-:W-:Y:S04]  /*04f0*/  LDS.S8 R13, [R7+0x9] ;  /* 0x00000900070d7984 */ /* 0x000fe80000000200 */
[----:B------:R-:W3:Y:S01]  /*0500*/  LDS R14, [R6+0x48] ;  /* 0x00004800060e7984 */ /* 0x000ee20000000800 */
[----:B----4-:R-:W-:-:S03]  /*0510*/  IMAD R21, R21, R22, R26 ;  /* 0x0000001615157224 */ /* 0x010fc600078e021a */
[----:B------:R-:W-:Y:S04]  /*0520*/  LDS.S8 R11, [R7+0xa] ;  /* 0x00000a00070b7984 */ /* 0x000fe80000000200 */
[----:B------:R-:W4:Y:S01]  /*0530*/  LDS R12, [R6+0x50] ;  /* 0x00005000060c7984 */ /* 0x000f220000000800 */
[----:B-----5:R-:W-:-:S03]  /*0540*/  IMAD R23, R23, R24, R21 ;  /* 0x0000001817177224 */ /* 0x020fc600078e0215 */
        /* <DEDUP_REMOVED lines=62> */
[----:B--2---:R-:W-:-:S04]  /*0930*/  IMAD R17, R17, R18, R19 ;  /* 0x0000001211117224 */ /* 0x004fc800078e0213 */
[----:B---3--:R-:W-:-:S04]  /*0940*/  IMAD R15, R15, R16, R17 ;  /* 0x000000100f0f7224 */ /* 0x008fc800078e0211 */
[----:B----4-:R-:W-:-:S04]  /*0950*/  IMAD R11, R11, R12, R15 ;  /* 0x0000000c0b0b7224 */ /* 0x010fc800078e020f */
[----:B-----5:R-:W-:-:S04]  /*0960*/  IMAD R11, R21, R22, R11 ;  /* 0x00000016150b7224 */ /* 0x020fc800078e020b */
[----:B0-----:R-:W-:-:S04]  /*0970*/  IMAD R11, R23, R24, R11 ;  /* 0x00000018170b7224 */ /* 0x001fc800078e020b */
[----:B-1----:R-:W-:Y:S01]  /*0980*/  IMAD R11, R13, R14, R11 ;  /* 0x0000000e0d0b7224 */ /* 0x002fe200078e020b */
[----:B------:R-:W-:Y:S06]  /*0990*/  BAR.SYNC.DEFER_BLOCKING 0x0 ;  /* 0x0000000000007b1d */ /* 0x000fec0000010000 */
[----:B------:R-:W-:Y:S05]  /*09a0*/  BRA.U !UP0, `(.L_x_1) ;  /* 0xfffffff908147547 */ /* 0x000fea000b83ffff */
.L_x_0:
[----:B------:R-:W0:Y:S02]  /*09b0*/  LDCU.64 UR4, c[0x0][0x398] ;  /* 0x00007300ff0477ac */ /* 0x000e240008000a00 */
[----:B0-----:R-:W-:-:S04]  /*09c0*/  ISETP.GE.AND P0, PT, R2, UR5, PT ;  /* 0x0000000502007c0c */ /* 0x001fc8000bf06270 */
[----:B------:R-:W-:-:S13]  /*09d0*/  ISETP.GE.OR P0, PT, R3, UR4, P0 ;  /* 0x0000000403007c0c */ /* 0x000fda0008706670 */
[----:B------:R-:W-:Y:S05]  /*09e0*/  @P0 EXIT ;  /* 0x000000000000094d */ /* 0x000fea0003800000 */
[----:B------:R-:W0:Y:S01]  /*09f0*/  LDC.64 R4, c[0x0][0x390] ;  /* 0x0000e400ff047b82 */ /* 0x000e220000000a00 */
[----:B------:R-:W1:Y:S01]  /*0a00*/  LDCU UR4, c[0x0][0x3a4] ;  /* 0x00007480ff0477ac */ /* 0x000e620008000800 */
[----:B------:R-:W-:Y:S01]  /*0a10*/  IMAD R3, R3, UR5, R2 ;  /* 0x0000000503037c24 */ /* 0x000fe2000f8e0202 */
[----:B-1----:R-:W-:-:S03]  /*0a20*/  SHF.L.U32 R11, R11, UR4, RZ ;  /* 0x000000040b0b7c19 */ /* 0x002fc600080006ff */
[----:B0-----:R-:W-:-:S05]  /*0a30*/  IMAD.WIDE R2, R3, 0x4, R4 ;  /* 0x0000000403027825 */ /* 0x001fca00078e0204 */
[----:B------:R-:W-:Y:S01]  /*0a40*/  REDG.E.ADD.STRONG.GPU desc[UR8][R2.64], R11 ;  /* 0x0000000b0200798e */ /* 0x000fe2000c12e108 */
[----:B------:R-:W-:Y:S05]  /*0a50*/  EXIT ;  /* 0x000000000000794d */ /* 0x000fea0003800000 */
.L_x_2:
[----:B------:R-:W-:-:S00]  /*0a60*/  BRA `(.L_x_2) ;  /* 0xfffffffc00fc7947 */ /* 0x000fc0000383ffff */
[----:B------:R-:W-:-:S00]  /*0a70*/  NOP ;  /* 0x0000000000007918 */ /* 0x000fc00000000000 */
        /* <DEDUP_REMOVED lines=8> */
.L_x_3:


//--------------------- .nv.shared._Z15spmpgemm_kernelPKaPKjPiiiii --------------------------
	.section	.nv.shared._Z15spmpgemm_kernelPKaPKjPiiiii,"aw",@nobits
	.sectionflags	@""
	.align	4
.nv.shared._Z15spmpgemm_kernelPKaPKjPiiiii:
	.zero		2304


//--------------------- .nv.shared.reserved.0     --------------------------
	.section	.nv.shared.reserved.0,"aw",@nobits
	.weak		__nv_reservedSMEM_offset_0_alias
	.size		__nv_reservedSMEM_offset_0_alias, 0, 64
	.other		__nv_reservedSMEM_offset_0_alias,@"STO_CUDA_RESERVED_SHARED STV_DEFAULT"
__nv_reservedSMEM_offset_0_alias:
	.zero		0
	.zero		64


//--------------------- .nv.constant0._Z15spmpgemm_kernelPKaPKjPiiiii --------------------------
	.section	.nv.constant0._Z15spmpgemm_kernelPKaPKjPiiiii,"a",@progbits
	.sectionflags	@""
	.align	4
.nv.constant0._Z15spmpgemm_kernelPKaPKjPiiiii:
	.zero		936


//--------------------- SYMBOLS --------------------------

	.type		.nv.reservedSmem.offset0,@object
	.size		.nv.reservedSmem.offset0,0x4
	.type		.nv.reservedSmem.cap,@object
	.size		.nv.reservedSmem.cap,0x4
